//
// Generated by NVIDIA NVVM Compiler
//
// Compiler Build ID: CL-36424714
// Cuda compilation tools, release 13.0, V13.0.88
// Based on NVVM 20.0.0
//

.version 9.0
.target sm_100
.address_size 64

	// .globl	_Z13LreluBackwardPfS_S_if

.visible .entry _Z13LreluBackwardPfS_S_if(
	.param .u64 .ptr .align 1 _Z13LreluBackwardPfS_S_if_param_0,
	.param .u64 .ptr .align 1 _Z13LreluBackwardPfS_S_if_param_1,
	.param .u64 .ptr .align 1 _Z13LreluBackwardPfS_S_if_param_2,
	.param .u32 _Z13LreluBackwardPfS_S_if_param_3,
	.param .f32 _Z13LreluBackwardPfS_S_if_param_4
)
{
	.reg .pred 	%p<6>;
	.reg .b32 	%r<13>;
	.reg .b32 	%f<8>;
	.reg .b64 	%rd<11>;

	ld.param.u64 	%rd4, [_Z13LreluBackwardPfS_S_if_param_0];
	ld.param.u64 	%rd5, [_Z13LreluBackwardPfS_S_if_param_1];
	ld.param.u64 	%rd6, [_Z13LreluBackwardPfS_S_if_param_2];
	ld.param.u32 	%r6, [_Z13LreluBackwardPfS_S_if_param_3];
	ld.param.f32 	%f1, [_Z13LreluBackwardPfS_S_if_param_4];
	setp.lt.s32 	%p1, %r6, 1;
	@%p1 bra 	$L__BB0_5;
	mov.u32 	%r8, %ntid.x;
	mov.u32 	%r9, %nctaid.x;
	mul.lo.s32 	%r1, %r8, %r9;
	mov.u32 	%r10, %ctaid.x;
	mov.u32 	%r11, %tid.x;
	mad.lo.s32 	%r2, %r10, %r8, %r11;
	cvta.to.global.u64 	%rd1, %rd4;
	cvta.to.global.u64 	%rd2, %rd6;
	cvta.to.global.u64 	%rd3, %rd5;
	mov.b32 	%r12, 0;
$L__BB0_2:
	add.s32 	%r4, %r2, %r12;
	setp.ge.s32 	%p2, %r4, %r6;
	@%p2 bra 	$L__BB0_4;
	mul.wide.s32 	%rd7, %r4, 4;
	add.s64 	%rd8, %rd1, %rd7;
	ld.global.f32 	%f2, [%rd8];
	add.s64 	%rd9, %rd2, %rd7;
	ld.global.f32 	%f3, [%rd9];
	setp.gt.f32 	%p3, %f3, 0f00000000;
	selp.f32 	%f4, 0f3F800000, 0f00000000, %p3;
	setp.le.f32 	%p4, %f3, 0f00000000;
	selp.f32 	%f5, 0f3F800000, 0f00000000, %p4;
	fma.rn.f32 	%f6, %f1, %f5, %f4;
	mul.f32 	%f7, %f2, %f6;
	add.s64 	%rd10, %rd3, %rd7;
	st.global.f32 	[%rd10], %f7;
$L__BB0_4:
	add.s32 	%r12, %r12, %r1;
	setp.lt.s32 	%p5, %r12, %r6;
	@%p5 bra 	$L__BB0_2;
$L__BB0_5:
	ret;

}


// ===== COMPILED SASS (sm_100) =====

	.target	sm_100

	.elftype	@"ET_EXEC"


//--------------------- .note.nv.tkinfo           --------------------------
	.section	.note.nv.tkinfo,"",@"SHT_NOTE"
	.sectionflags	@"SHF_NOTE_NV_TKINFO"
	.tkinfo
        /*0018*/ 	.word	0x00000002
        /*0030*/ 	.string	""
        /*0030*/ 	.string	"ptxas"
        /*0030*/ 	.string	"Cuda compilation tools, release 13.0, V13.0.88"
        /*0030*/ 	.string	"Build cuda_13.0.r13.0/compiler.36424714_0"
        /*0030*/ 	.string	"-arch sm_100 -m 64 "



//--------------------- .note.nv.cuinfo           --------------------------
	.section	.note.nv.cuinfo,"",@"SHT_NOTE"
	.sectionflags	@"SHF_NOTE_NV_CUINFO"
        /*0018*/ 	.short	0x0002
        /*001a*/ 	.short	0x0064
        /*001c*/ 	.short	0x0082
	.zero		2


//--------------------- .nv.info                  --------------------------
	.section	.nv.info,"",@"SHT_CUDA_INFO"
	.align	4


	//----- nvinfo : EIATTR_REGCOUNT
	.align		4
        /*0000*/ 	.byte	0x04, 0x2f
        /*0002*/ 	.short	(.L_1 - .L_0)
	.align		4
.L_0:
        /*0004*/ 	.word	index@(_Z13LreluBackwardPfS_S_if)
        /*0008*/ 	.word	0x00000014


	//----- nvinfo : EIATTR_FRAME_SIZE
	.align		4
.L_1:
        /*000c*/ 	.byte	0x04, 0x11
        /*000e*/ 	.short	(.L_3 - .L_2)
	.align		4
.L_2:
        /*0010*/ 	.word	index@(_Z13LreluBackwardPfS_S_if)
        /*0014*/ 	.word	0x00000000


	//----- nvinfo : EIATTR_MIN_STACK_SIZE
	.align		4
.L_3:
        /*0018*/ 	.byte	0x04, 0x12
        /*001a*/ 	.short	(.L_5 - .L_4)
	.align		4
.L_4:
        /*001c*/ 	.word	index@(_Z13LreluBackwardPfS_S_if)
        /*0020*/ 	.word	0x00000000
.L_5:


//--------------------- .nv.compat                --------------------------
	.section	.nv.compat,"",@"SHT_CUDA_COMPAT_INFO"
	.align	4
        /*0000*/ 	.byte	0x02, 0x09, 0x00, 0x00, 0x02, 0x02, 0x01, 0x00, 0x02, 0x05, 0x05, 0x00, 0x03, 0x07, 0x01, 0x01
        /*0010*/ 	.byte	0x02, 0x03, 0x00, 0x00, 0x02, 0x06, 0x01, 0x00, 0x04, 0x0b, 0x08, 0x00, 0x09, 0x00, 0x00, 0x00
        /*0020*/ 	.byte	0x00, 0x00, 0x00, 0x00


//--------------------- .nv.info._Z13LreluBackwardPfS_S_if --------------------------
	.section	.nv.info._Z13LreluBackwardPfS_S_if,"",@"SHT_CUDA_INFO"
	.sectionflags	@""
	.align	4


	//----- nvinfo : EIATTR_CUDA_API_VERSION
	.align		4
        /*0000*/ 	.byte	0x04, 0x37
        /*0002*/ 	.short	(.L_7 - .L_6)
.L_6:
        /*0004*/ 	.word	0x00000082


	//----- nvinfo : EIATTR_KPARAM_INFO
	.align		4
.L_7:
        /*0008*/ 	.byte	0x04, 0x17
        /*000a*/ 	.short	(.L_9 - .L_8)
.L_8:
        /*000c*/ 	.word	0x00000000
        /*0010*/ 	.short	0x0004
        /*0012*/ 	.short	0x001c
        /*0014*/ 	.byte	0x00, 0xf0, 0x11, 0x00


	//----- nvinfo : EIATTR_KPARAM_INFO
	.align		4
.L_9:
        /*0018*/ 	.byte	0x04, 0x17
        /*001a*/ 	.short	(.L_11 - .L_10)
.L_10:
        /*001c*/ 	.word	0x00000000
        /*0020*/ 	.short	0x0003
        /*0022*/ 	.short	0x0018
        /*0024*/ 	.byte	0x00, 0xf0, 0x11, 0x00


	//----- nvinfo : EIATTR_KPARAM_INFO
	.align		4
.L_11:
        /*0028*/ 	.byte	0x04, 0x17
        /*002a*/ 	.short	(.L_13 - .L_12)
.L_12:
        /*002c*/ 	.word	0x00000000
        /*0030*/ 	.short	0x0002
        /*0032*/ 	.short	0x0010
        /*0034*/ 	.byte	0x00, 0xf5, 0x21, 0x00


	//----- nvinfo : EIATTR_KPARAM_INFO
	.align		4
.L_13:
        /*0038*/ 	.byte	0x04, 0x17
        /*003a*/ 	.short	(.L_15 - .L_14)
.L_14:
        /*003c*/ 	.word	0x00000000
        /*0040*/ 	.short	0x0001
        /*0042*/ 	.short	0x0008
        /*0044*/ 	.byte	0x00, 0xf5, 0x21, 0x00


	//----- nvinfo : EIATTR_KPARAM_INFO
	.align		4
.L_15:
        /*0048*/ 	.byte	0x04, 0x17
        /*004a*/ 	.short	(.L_17 - .L_16)
.L_16:
        /*004c*/ 	.word	0x00000000
        /*0050*/ 	.short	0x0000
        /*0052*/ 	.short	0x0000
        /*0054*/ 	.byte	0x00, 0xf5, 0x21, 0x00


	//----- nvinfo : EIATTR_SPARSE_MMA_MASK
	.align		4
.L_17:
        /*0058*/ 	.byte	0x03, 0x50
        /*005a*/ 	.short	0x0000


	//----- nvinfo : EIATTR_MAXREG_COUNT
	.align		4
        /*005c*/ 	.byte	0x03, 0x1b
        /*005e*/ 	.short	0x00ff


	//----- nvinfo : EIATTR_MERCURY_ISA_VERSION
	.align		4
        /*0060*/ 	.byte	0x03, 0x5f
        /*0062*/ 	.short	0x0101


	//----- nvinfo : EIATTR_VRC_CTA_INIT_COUNT
	.align		4
        /*0064*/ 	.byte	0x02, 0x4a
	.zero		1
	.zero		1


	//----- nvinfo : EIATTR_EXIT_INSTR_OFFSETS
	.align		4
        /*0068*/ 	.byte	0x04, 0x1c
        /*006a*/ 	.short	(.L_19 - .L_18)


	//   ....[0]....
.L_18:
        /*006c*/ 	.word	0x00000030


	//   ....[1]....
        /*0070*/ 	.word	0x00000230


	//----- nvinfo : EIATTR_CRS_STACK_SIZE
	.align		4
.L_19:
        /*0074*/ 	.byte	0x04, 0x1e
        /*0076*/ 	.short	(.L_21 - .L_20)
.L_20:
        /*0078*/ 	.word	0x00000000


	//----- nvinfo : EIATTR_CBANK_PARAM_SIZE
	.align		4
.L_21:
        /*007c*/ 	.byte	0x03, 0x19
        /*007e*/ 	.short	0x0020


	//----- nvinfo : EIATTR_PARAM_CBANK
	.align		4
        /*0080*/ 	.byte	0x04, 0x0a
        /*0082*/ 	.short	(.L_23 - .L_22)
	.align		4
.L_22:
        /*0084*/ 	.word	index@(.nv.constant0._Z13LreluBackwardPfS_S_if)
        /*0088*/ 	.short	0x0380
        /*008a*/ 	.short	0x0020


	//----- nvinfo : EIATTR_SW_WAR
	.align		4
.L_23:
        /*008c*/ 	.byte	0x04, 0x36
        /*008e*/ 	.short	(.L_25 - .L_24)
.L_24:
        /*0090*/ 	.word	0x00000008
.L_25:


//--------------------- .nv.callgraph             --------------------------
	.section	.nv.callgraph,"",@"SHT_CUDA_CALLGRAPH"
	.align	4
	.sectionentsize	8
	.align		4
        /*0000*/ 	.word	0x00000000
	.align		4
        /*0004*/ 	.word	0xffffffff
	.align		4
        /*0008*/ 	.word	0x00000000
	.align		4
        /*000c*/ 	.word	0xfffffffe
	.align		4
        /*0010*/ 	.word	0x00000000
	.align		4
        /*0014*/ 	.word	0xfffffffd
	.align		4
        /*0018*/ 	.word	0x00000000
	.align		4
        /*001c*/ 	.word	0xfffffffc


//--------------------- .text._Z13LreluBackwardPfS_S_if --------------------------
	.section	.text._Z13LreluBackwardPfS_S_if,"ax",@progbits
	.align	128
        .global         _Z13LreluBackwardPfS_S_if
        .type           _Z13LreluBackwardPfS_S_if,@function
        .size           _Z13LreluBackwardPfS_S_if,(.L_x_4 - _Z13LreluBackwardPfS_S_if)
        .other          _Z13LreluBackwardPfS_S_if,@"STO_CUDA_ENTRY STV_DEFAULT"
_Z13LreluBackwardPfS_S_if:
.text._Z13LreluBackwardPfS_S_if:
[----:B------:R-:W-:Y:S08]  /*0000*/  LDC R1, c[0x0][0x37c] ;  /* 0x0000df00ff017b82 */ /* 0x000ff00000000800 */
[----:B------:R-:W0:Y:S02]  /*0010*/  LDC R0, c[0x0][0x398] ;  /* 0x0000e600ff007b82 */ /* 0x000e240000000800 */
[----:B0-----:R-:W-:-:S13]  /*0020*/  ISETP.GE.AND P0, PT, R0, 0x1, PT ;  /* 0x000000010000780c */ /* 0x001fda0003f06270 */
[----:B------:R-:W-:Y:S05]  /*0030*/  @!P0 EXIT ;  /* 0x000000000000894d */ /* 0x000fea0003800000 */
[----:B------:R-:W0:Y:S01]  /*0040*/  S2R R0, SR_CTAID.X ;  /* 0x0000000000007919 */ /* 0x000e220000002500 */
[----:B------:R-:W1:Y:S01]  /*0050*/  LDC.64 R6, c[0x0][0x390] ;  /* 0x0000e400ff067b82 */ /* 0x000e620000000a00 */
[----:B------:R-:W2:Y:S01]  /*0060*/  LDCU UR4, c[0x0][0x360] ;  /* 0x00006c00ff0477ac */ /* 0x000ea20008000800 */
[----:B------:R-:W0:Y:S01]  /*0070*/  S2R R9, SR_TID.X ;  /* 0x0000000000097919 */ /* 0x000e220000002100 */
[----:B------:R-:W2:Y:S05]  /*0080*/  LDCU UR5, c[0x0][0x370] ;  /* 0x00006e00ff0577ac */ /* 0x000eaa0008000800 */
[----:B------:R-:W3:Y:S01]  /*0090*/  LDC.64 R4, c[0x0][0x380] ;  /* 0x0000e000ff047b82 */ /* 0x000ee20000000a00 */
[----:B------:R-:W4:Y:S01]  /*00a0*/  LDCU.64 UR6, c[0x0][0x358] ;  /* 0x00006b00ff0677ac */ /* 0x000f220008000a00 */
[----:B------:R-:W0:Y:S06]  /*00b0*/  LDCU UR9, c[0x0][0x398] ;  /* 0x00007300ff0977ac */ /* 0x000e2c0008000800 */
[----:B------:R-:W1:Y:S01]  /*00c0*/  LDC.64 R2, c[0x0][0x388] ;  /* 0x0000e200ff027b82 */ /* 0x000e620000000a00 */
[----:B------:R-:W1:Y:S01]  /*00d0*/  LDCU UR8, c[0x0][0x39c] ;  /* 0x00007380ff0877ac */ /* 0x000e620008000800 */
[----:B--2---:R-:W-:-:S02]  /*00e0*/  UIMAD UR5, UR4, UR5, URZ ;  /* 0x00000005040572a4 */ /* 0x004fc4000f8e02ff */
[----:B0-----:R-:W-:Y:S01]  /*00f0*/  IMAD R0, R0, UR4, R9 ;  /* 0x0000000400007c24 */ /* 0x001fe2000f8e0209 */
[----:B----4-:R-:W-:-:S09]  /*0100*/  UMOV UR4, URZ ;  /* 0x000000ff00047c82 */ /* 0x010fd20008000000 */
.L_x_2:
[----:B------:R-:W-:Y:S01]  /*0110*/  IADD3 R17, PT, PT, R0, UR4, RZ ;  /* 0x0000000400117c10 */ /* 0x000fe2000fffe0ff */
[----:B------:R-:W-:Y:S01]  /*0120*/  UIADD3 UR4, UPT, UPT, UR5, UR4, URZ ;  /* 0x0000000405047290 */ /* 0x000fe2000fffe0ff */
[----:B------:R-:W-:Y:S02]  /*0130*/  BSSY.RECONVERGENT B0, `(.L_x_0) ;  /* 0x000000e000007945 */ /* 0x000fe40003800200 */
[----:B------:R-:W-:Y:S01]  /*0140*/  ISETP.GE.AND P0, PT, R17, UR9, PT ;  /* 0x0000000911007c0c */ /* 0x000fe2000bf06270 */
[----:B------:R-:W-:-:S12]  /*0150*/  UISETP.GE.AND UP0, UPT, UR4, UR9, UPT ;  /* 0x000000090400728c */ /* 0x000fd8000bf06270 */
[----:B0-----:R-:W-:Y:S05]  /*0160*/  @P0 BRA `(.L_x_1) ;  /* 0x0000000000280947 */ /* 0x001fea0003800000 */
[----:B-1----:R-:W-:-:S06]  /*0170*/  IMAD.WIDE R10, R17, 0x4, R6 ;  /* 0x00000004110a7825 */ /* 0x002fcc00078e0206 */
[----:B------:R-:W2:Y:S01]  /*0180*/  LDG.E R10, desc[UR6][R10.64] ;  /* 0x000000060a0a7981 */ /* 0x000ea2000c1e1900 */
[----:B---3--:R-:W-:-:S06]  /*0190*/  IMAD.WIDE R8, R17, 0x4, R4 ;  /* 0x0000000411087825 */ /* 0x008fcc00078e0204 */
[----:B------:R-:W3:Y:S01]  /*01a0*/  LDG.E R8, desc[UR6][R8.64] ;  /* 0x0000000608087981 */ /* 0x000ee2000c1e1900 */
[C---:B--2---:R-:W-:Y:S02]  /*01b0*/  FSET.BF.GT.AND R12, R10.reuse, RZ, PT ;  /* 0x000000ff0a0c720a */ /* 0x044fe40003804000 */
[----:B------:R-:W-:-:S05]  /*01c0*/  FSET.BF.LE.AND R13, R10, RZ, PT ;  /* 0x000000ff0a0d720a */ /* 0x000fca0003803000 */
[----:B------:R-:W-:Y:S01]  /*01d0*/  FFMA R15, R13, UR8, R12 ;  /* 0x000000080d0f7c23 */ /* 0x000fe2000800000c */
[----:B------:R-:W-:-:S04]  /*01e0*/  IMAD.WIDE R12, R17, 0x4, R2 ;  /* 0x00000004110c7825 */ /* 0x000fc800078e0202 */
[----:B---3--:R-:W-:-:S05]  /*01f0*/  FMUL R15, R8, R15 ;  /* 0x0000000f080f7220 */ /* 0x008fca0000400000 */
[----:B------:R0:W-:Y:S02]  /*0200*/  STG.E desc[UR6][R12.64], R15 ;  /* 0x0000000f0c007986 */ /* 0x0001e4000c101906 */
.L_x_1:
[----:B-1----:R-:W-:Y:S05]  /*0210*/  BSYNC.RECONVERGENT B0 ;  /* 0x0000000000007941 */ /* 0x002fea0003800200 */
.L_x_0:
[----:B------:R-:W-:Y:S05]  /*0220*/  BRA.U !UP0, `(.L_x_2) ;  /* 0xfffffffd08b87547 */ /* 0x000fea000b83ffff */
[----:B------:R-:W-:Y:S05]  /*0230*/  EXIT ;  /* 0x000000000000794d */ /* 0x000fea0003800000 */
.L_x_3:
[----:B------:R-:W-:-:S00]  /*0240*/  BRA `(.L_x_3) ;  /* 0xfffffffc00fc7947 */ /* 0x000fc0000383ffff */
[----:B------:R-:W-:-:S00]  /*0250*/  NOP ;  /* 0x0000000000007918 */ /* 0x000fc00000000000 */
        /* <DEDUP_REMOVED lines=10> */
.L_x_4:


//--------------------- .nv.shared.reserved.0     --------------------------
	.section	.nv.shared.reserved.0,"aw",@nobits
	.weak		__nv_reservedSMEM_offset_0_alias
	.size		__nv_reservedSMEM_offset_0_alias, 0, 64
	.other		__nv_reservedSMEM_offset_0_alias,@"STO_CUDA_RESERVED_SHARED STV_DEFAULT"
__nv_reservedSMEM_offset_0_alias:
	.zero		0
	.zero		64


//--------------------- .nv.constant0._Z13LreluBackwardPfS_S_if --------------------------
	.section	.nv.constant0._Z13LreluBackwardPfS_S_if,"a",@progbits
	.sectionflags	@""
	.align	4
.nv.constant0._Z13LreluBackwardPfS_S_if:
	.zero		928


//--------------------- SYMBOLS --------------------------

	.type		.nv.reservedSmem.offset0,@object
	.size		.nv.reservedSmem.offset0,0x4
